//
// Generated by NVIDIA NVVM Compiler
//
// Compiler Build ID: CL-36424714
// Cuda compilation tools, release 13.0, V13.0.88
// Based on NVVM 20.0.0
//

.version 9.0
.target sm_100
.address_size 64

	// .globl	default_function_kernel

.visible .entry default_function_kernel(
	.param .u64 .ptr .align 1 default_function_kernel_param_0,
	.param .u64 .ptr .align 1 default_function_kernel_param_1,
	.param .u64 .ptr .align 1 default_function_kernel_param_2,
	.param .u64 .ptr .align 1 default_function_kernel_param_3
)
.maxntid 30
{
	.reg .b16 	%rs<8>;
	.reg .b32 	%r<5>;
	.reg .b32 	%f<8>;
	.reg .b64 	%rd<15>;

	ld.param.u64 	%rd1, [default_function_kernel_param_0];
	ld.param.u64 	%rd2, [default_function_kernel_param_1];
	ld.param.u64 	%rd3, [default_function_kernel_param_2];
	ld.param.u64 	%rd4, [default_function_kernel_param_3];
	cvta.to.global.u64 	%rd5, %rd1;
	cvta.to.global.u64 	%rd6, %rd4;
	cvta.to.global.u64 	%rd7, %rd3;
	cvta.to.global.u64 	%rd8, %rd2;
	mov.u32 	%r1, %ctaid.x;
	mov.u32 	%r2, %tid.x;
	mad.lo.s32 	%r3, %r1, 30, %r2;
	mul.wide.u32 	%rd9, %r3, 4;
	add.s64 	%rd10, %rd8, %rd9;
	ld.global.nc.f32 	%f1, [%rd10];
	cvt.u16.u32 	%rs1, %r2;
	mul.lo.s16 	%rs2, %rs1, 26;
	shr.u16 	%rs3, %rs2, 8;
	cvt.u16.u32 	%rs4, %r1;
	and.b16  	%rs5, %rs4, 7;
	mad.lo.s16 	%rs6, %rs5, 3, %rs3;
	shr.u16 	%rs7, %rs6, 1;
	cvt.u32.u16 	%r4, %rs7;
	mul.wide.u32 	%rd11, %r4, 4;
	add.s64 	%rd12, %rd7, %rd11;
	ld.global.nc.f32 	%f2, [%rd12];
	sub.f32 	%f3, %f1, %f2;
	add.s64 	%rd13, %rd6, %rd11;
	ld.global.nc.f32 	%f4, [%rd13];
	add.f32 	%f5, %f4, 0f3727C5AC;
	sqrt.rn.f32 	%f6, %f5;
	div.rn.f32 	%f7, %f3, %f6;
	add.s64 	%rd14, %rd5, %rd9;
	st.global.f32 	[%rd14], %f7;
	ret;

}


// ===== COMPILED SASS (sm_100) =====

	.target	sm_100

	.elftype	@"ET_EXEC"


//--------------------- .note.nv.tkinfo           --------------------------
	.section	.note.nv.tkinfo,"",@"SHT_NOTE"
	.sectionflags	@"SHF_NOTE_NV_TKINFO"
	.tkinfo
        /*0018*/ 	.word	0x00000002
        /*0030*/ 	.string	""
        /*0030*/ 	.string	"ptxas"
        /*0030*/ 	.string	"Cuda compilation tools, release 13.0, V13.0.88"
        /*0030*/ 	.string	"Build cuda_13.0.r13.0/compiler.36424714_0"
        /*0030*/ 	.string	"-arch sm_100 -m 64 "



//--------------------- .note.nv.cuinfo           --------------------------
	.section	.note.nv.cuinfo,"",@"SHT_NOTE"
	.sectionflags	@"SHF_NOTE_NV_CUINFO"
        /*0018*/ 	.short	0x0002
        /*001a*/ 	.short	0x0064
        /*001c*/ 	.short	0x0082
	.zero		2


//--------------------- .nv.info                  --------------------------
	.section	.nv.info,"",@"SHT_CUDA_INFO"
	.align	4


	//----- nvinfo : EIATTR_REGCOUNT
	.align		4
        /*0000*/ 	.byte	0x04, 0x2f
        /*0002*/ 	.short	(.L_1 - .L_0)
	.align		4
.L_0:
        /*0004*/ 	.word	index@(default_function_kernel)
        /*0008*/ 	.word	0x0000000f


	//----- nvinfo : EIATTR_FRAME_SIZE
	.align		4
.L_1:
        /*000c*/ 	.byte	0x04, 0x11
        /*000e*/ 	.short	(.L_3 - .L_2)
	.align		4
.L_2:
        /*0010*/ 	.word	index@($__internal_1_$__cuda_sm3x_div_rn_noftz_f32_slowpath)
        /*0014*/ 	.word	0x00000000


	//----- nvinfo : EIATTR_FRAME_SIZE
	.align		4
.L_3:
        /*0018*/ 	.byte	0x04, 0x11
        /*001a*/ 	.short	(.L_5 - .L_4)
	.align		4
.L_4:
        /*001c*/ 	.word	index@($__internal_0_$__cuda_sm20_sqrt_rn_f32_slowpath)
        /*0020*/ 	.word	0x00000000


	//----- nvinfo : EIATTR_FRAME_SIZE
	.align		4
.L_5:
        /*0024*/ 	.byte	0x04, 0x11
        /*0026*/ 	.short	(.L_7 - .L_6)
	.align		4
.L_6:
        /*0028*/ 	.word	index@(default_function_kernel)
        /*002c*/ 	.word	0x00000000


	//----- nvinfo : EIATTR_MIN_STACK_SIZE
	.align		4
.L_7:
        /*0030*/ 	.byte	0x04, 0x12
        /*0032*/ 	.short	(.L_9 - .L_8)
	.align		4
.L_8:
        /*0034*/ 	.word	index@(default_function_kernel)
        /*0038*/ 	.word	0x00000000
.L_9:


//--------------------- .nv.compat                --------------------------
	.section	.nv.compat,"",@"SHT_CUDA_COMPAT_INFO"
	.align	4
        /*0000*/ 	.byte	0x02, 0x09, 0x00, 0x00, 0x02, 0x02, 0x01, 0x00, 0x02, 0x05, 0x05, 0x00, 0x03, 0x07, 0x01, 0x01
        /*0010*/ 	.byte	0x02, 0x03, 0x00, 0x00, 0x02, 0x06, 0x01, 0x00, 0x04, 0x0b, 0x08, 0x00, 0x01, 0x00, 0x00, 0x00
        /*0020*/ 	.byte	0x00, 0x00, 0x00, 0x00


//--------------------- .nv.info.default_function_kernel --------------------------
	.section	.nv.info.default_function_kernel,"",@"SHT_CUDA_INFO"
	.sectionflags	@""
	.align	4


	//----- nvinfo : EIATTR_CUDA_API_VERSION
	.align		4
        /*0000*/ 	.byte	0x04, 0x37
        /*0002*/ 	.short	(.L_11 - .L_10)
.L_10:
        /*0004*/ 	.word	0x00000082


	//----- nvinfo : EIATTR_KPARAM_INFO
	.align		4
.L_11:
        /*0008*/ 	.byte	0x04, 0x17
        /*000a*/ 	.short	(.L_13 - .L_12)
.L_12:
        /*000c*/ 	.word	0x00000000
        /*0010*/ 	.short	0x0003
        /*0012*/ 	.short	0x0018
        /*0014*/ 	.byte	0x00, 0xf5, 0x21, 0x00


	//----- nvinfo : EIATTR_KPARAM_INFO
	.align		4
.L_13:
        /*0018*/ 	.byte	0x04, 0x17
        /*001a*/ 	.short	(.L_15 - .L_14)
.L_14:
        /*001c*/ 	.word	0x00000000
        /*0020*/ 	.short	0x0002
        /*0022*/ 	.short	0x0010
        /*0024*/ 	.byte	0x00, 0xf5, 0x21, 0x00


	//----- nvinfo : EIATTR_KPARAM_INFO
	.align		4
.L_15:
        /*0028*/ 	.byte	0x04, 0x17
        /*002a*/ 	.short	(.L_17 - .L_16)
.L_16:
        /*002c*/ 	.word	0x00000000
        /*0030*/ 	.short	0x0001
        /*0032*/ 	.short	0x0008
        /*0034*/ 	.byte	0x00, 0xf5, 0x21, 0x00


	//----- nvinfo : EIATTR_KPARAM_INFO
	.align		4
.L_17:
        /*0038*/ 	.byte	0x04, 0x17
        /*003a*/ 	.short	(.L_19 - .L_18)
.L_18:
        /*003c*/ 	.word	0x00000000
        /*0040*/ 	.short	0x0000
        /*0042*/ 	.short	0x0000
        /*0044*/ 	.byte	0x00, 0xf5, 0x21, 0x00


	//----- nvinfo : EIATTR_SPARSE_MMA_MASK
	.align		4
.L_19:
        /*0048*/ 	.byte	0x03, 0x50
        /*004a*/ 	.short	0x0000


	//----- nvinfo : EIATTR_MAXREG_COUNT
	.align		4
        /*004c*/ 	.byte	0x03, 0x1b
        /*004e*/ 	.short	0x00ff


	//----- nvinfo : EIATTR_MERCURY_ISA_VERSION
	.align		4
        /*0050*/ 	.byte	0x03, 0x5f
        /*0052*/ 	.short	0x0101


	//----- nvinfo : EIATTR_VRC_CTA_INIT_COUNT
	.align		4
        /*0054*/ 	.byte	0x02, 0x4a
	.zero		1
	.zero		1


	//----- nvinfo : EIATTR_EXIT_INSTR_OFFSETS
	.align		4
        /*0058*/ 	.byte	0x04, 0x1c
        /*005a*/ 	.short	(.L_21 - .L_20)


	//   ....[0]....
.L_20:
        /*005c*/ 	.word	0x00000380


	//----- nvinfo : EIATTR_MAX_THREADS
	.align		4
.L_21:
        /*0060*/ 	.byte	0x04, 0x05
        /*0062*/ 	.short	(.L_23 - .L_22)
.L_22:
        /*0064*/ 	.word	0x0000001e
        /*0068*/ 	.word	0x00000001
        /*006c*/ 	.word	0x00000001


	//----- nvinfo : EIATTR_CRS_STACK_SIZE
	.align		4
.L_23:
        /*0070*/ 	.byte	0x04, 0x1e
        /*0072*/ 	.short	(.L_25 - .L_24)
.L_24:
        /*0074*/ 	.word	0x00000000


	//----- nvinfo : EIATTR_CBANK_PARAM_SIZE
	.align		4
.L_25:
        /*0078*/ 	.byte	0x03, 0x19
        /*007a*/ 	.short	0x0020


	//----- nvinfo : EIATTR_PARAM_CBANK
	.align		4
        /*007c*/ 	.byte	0x04, 0x0a
        /*007e*/ 	.short	(.L_27 - .L_26)
	.align		4
.L_26:
        /*0080*/ 	.word	index@(.nv.constant0.default_function_kernel)
        /*0084*/ 	.short	0x0380
        /*0086*/ 	.short	0x0020


	//----- nvinfo : EIATTR_SW_WAR
	.align		4
.L_27:
        /*0088*/ 	.byte	0x04, 0x36
        /*008a*/ 	.short	(.L_29 - .L_28)
.L_28:
        /*008c*/ 	.word	0x00000008
.L_29:


//--------------------- .nv.callgraph             --------------------------
	.section	.nv.callgraph,"",@"SHT_CUDA_CALLGRAPH"
	.align	4
	.sectionentsize	8
	.align		4
        /*0000*/ 	.word	0x00000000
	.align		4
        /*0004*/ 	.word	0xffffffff
	.align		4
        /*0008*/ 	.word	0x00000000
	.align		4
        /*000c*/ 	.word	0xfffffffe
	.align		4
        /*0010*/ 	.word	0x00000000
	.align		4
        /*0014*/ 	.word	0xfffffffd
	.align		4
        /*0018*/ 	.word	0x00000000
	.align		4
        /*001c*/ 	.word	0xfffffffc


//--------------------- .text.default_function_kernel --------------------------
	.section	.text.default_function_kernel,"ax",@progbits
	.align	128
        .global         default_function_kernel
        .type           default_function_kernel,@function
        .size           default_function_kernel,(.L_x_19 - default_function_kernel)
        .other          default_function_kernel,@"STO_CUDA_ENTRY STV_DEFAULT"
default_function_kernel:
.text.default_function_kernel:
[----:B------:R-:W-:Y:S01]  /*0000*/  LDC R1, c[0x0][0x37c] ;  /* 0x0000df00ff017b82 */ /* 0x000fe20000000800 */
[----:B------:R-:W0:Y:S07]  /*0010*/  S2R R11, SR_TID.X ;  /* 0x00000000000b7919 */ /* 0x000e2e0000002100 */
[----:B------:R-:W1:Y:S01]  /*0020*/  LDC.64 R8, c[0x0][0x398] ;  /* 0x0000e600ff087b82 */ /* 0x000e620000000a00 */
[----:B------:R-:W2:Y:S01]  /*0030*/  LDCU.64 UR4, c[0x0][0x358] ;  /* 0x00006b00ff0477ac */ /* 0x000ea20008000a00 */
[----:B------:R-:W3:Y:S06]  /*0040*/  S2R R4, SR_CTAID.X ;  /* 0x0000000000047919 */ /* 0x000eec0000002500 */
[----:B------:R-:W4:Y:S01]  /*0050*/  LDC.64 R6, c[0x0][0x390] ;  /* 0x0000e400ff067b82 */ /* 0x000f220000000a00 */
[----:B0-----:R-:W-:-:S05]  /*0060*/  PRMT R0, R11, 0x9910, RZ ;  /* 0x000099100b007816 */ /* 0x001fca00000000ff */
[----:B------:R-:W-:-:S05]  /*0070*/  IMAD R0, R0, 0x1a, RZ ;  /* 0x0000001a00007824 */ /* 0x000fca00078e02ff */
[----:B------:R-:W-:-:S04]  /*0080*/  LOP3.LUT R0, R0, 0xffff, RZ, 0xc0, !PT ;  /* 0x0000ffff00007812 */ /* 0x000fc800078ec0ff */
[----:B------:R-:W-:-:S04]  /*0090*/  SHF.R.U32.HI R0, RZ, 0x8, R0 ;  /* 0x00000008ff007819 */ /* 0x000fc80000011600 */
[----:B------:R-:W-:Y:S02]  /*00a0*/  PRMT R3, R0, 0x9910, RZ ;  /* 0x0000991000037816 */ /* 0x000fe400000000ff */
[----:B---3--:R-:W-:-:S05]  /*00b0*/  LOP3.LUT R0, R4, 0x7, RZ, 0xc0, !PT ;  /* 0x0000000704007812 */ /* 0x008fca00078ec0ff */
[----:B------:R-:W-:Y:S02]  /*00c0*/  IMAD R0, R0, 0x3, R3 ;  /* 0x0000000300007824 */ /* 0x000fe400078e0203 */
[----:B------:R-:W0:Y:S03]  /*00d0*/  LDC.64 R2, c[0x0][0x388] ;  /* 0x0000e200ff027b82 */ /* 0x000e260000000a00 */
[----:B------:R-:W-:-:S04]  /*00e0*/  LOP3.LUT R0, R0, 0xffff, RZ, 0xc0, !PT ;  /* 0x0000ffff00007812 */ /* 0x000fc800078ec0ff */
[----:B------:R-:W-:-:S04]  /*00f0*/  SHF.R.U32.HI R0, RZ, 0x1, R0 ;  /* 0x00000001ff007819 */ /* 0x000fc80000011600 */
[----:B------:R-:W-:-:S05]  /*0100*/  LOP3.LUT R5, R0, 0xffff, RZ, 0xc0, !PT ;  /* 0x0000ffff00057812 */ /* 0x000fca00078ec0ff */
[----:B-1----:R-:W-:-:S06]  /*0110*/  IMAD.WIDE.U32 R8, R5, 0x4, R8 ;  /* 0x0000000405087825 */ /* 0x002fcc00078e0008 */
[----:B--2---:R-:W2:Y:S01]  /*0120*/  LDG.E.CONSTANT R8, desc[UR4][R8.64] ;  /* 0x0000000408087981 */ /* 0x004ea2000c1e9900 */
[----:B------:R-:W-:Y:S02]  /*0130*/  IMAD R4, R4, 0x1e, R11 ;  /* 0x0000001e04047824 */ /* 0x000fe400078e020b */
[----:B----4-:R-:W-:-:S04]  /*0140*/  IMAD.WIDE.U32 R6, R5, 0x4, R6 ;  /* 0x0000000405067825 */ /* 0x010fc800078e0006 */
[----:B0-----:R-:W-:Y:S02]  /*0150*/  IMAD.WIDE.U32 R2, R4, 0x4, R2 ;  /* 0x0000000404027825 */ /* 0x001fe400078e0002 */
[----:B------:R-:W3:Y:S04]  /*0160*/  LDG.E.CONSTANT R7, desc[UR4][R6.64] ;  /* 0x0000000406077981 */ /* 0x000ee8000c1e9900 */
[----:B------:R2:W3:Y:S01]  /*0170*/  LDG.E.CONSTANT R0, desc[UR4][R2.64] ;  /* 0x0000000402007981 */ /* 0x0004e2000c1e9900 */
[----:B------:R-:W-:Y:S01]  /*0180*/  BSSY.RECONVERGENT B0, `(.L_x_0) ;  /* 0x000000f000007945 */ /* 0x000fe20003800200 */
[----:B--2---:R-:W-:-:S04]  /*0190*/  FADD R2, R8, 9.9999997473787516356e-06 ;  /* 0x3727c5ac08027421 */ /* 0x004fc80000000000 */
[----:B------:R-:W-:Y:S01]  /*01a0*/  VIADD R10, R2, 0xf3000000 ;  /* 0xf3000000020a7836 */ /* 0x000fe20000000000 */
[----:B------:R0:W1:Y:S04]  /*01b0*/  MUFU.RSQ R5, R2 ;  /* 0x0000000200057308 */ /* 0x0000680000001400 */
[----:B------:R-:W-:Y:S01]  /*01c0*/  ISETP.GT.U32.AND P0, PT, R10, 0x727fffff, PT ;  /* 0x727fffff0a00780c */ /* 0x000fe20003f04070 */
[----:B---3--:R-:W-:-:S12]  /*01d0*/  FADD R0, R0, -R7 ;  /* 0x8000000700007221 */ /* 0x008fd80000000000 */
[----:B01----:R-:W-:Y:S05]  /*01e0*/  @!P0 BRA `(.L_x_1) ;  /* 0x0000000000108947 */ /* 0x003fea0003800000 */
[----:B------:R-:W-:-:S07]  /*01f0*/  MOV R9, 0x210 ;  /* 0x0000021000097802 */ /* 0x000fce0000000f00 */
[----:B------:R-:W-:Y:S05]  /*0200*/  CALL.REL.NOINC `($__internal_0_$__cuda_sm20_sqrt_rn_f32_slowpath) ;  /* 0x0000000000607944 */ /* 0x000fea0003c00000 */
[----:B------:R-:W-:Y:S01]  /*0210*/  IMAD.MOV.U32 R3, RZ, RZ, R5 ;  /* 0x000000ffff037224 */ /* 0x000fe200078e0005 */
[----:B------:R-:W-:Y:S06]  /*0220*/  BRA `(.L_x_2) ;  /* 0x0000000000107947 */ /* 0x000fec0003800000 */
.L_x_1:
[----:B------:R-:W-:Y:S01]  /*0230*/  FMUL.FTZ R3, R2, R5 ;  /* 0x0000000502037220 */ /* 0x000fe20000410000 */
[----:B------:R-:W-:-:S03]  /*0240*/  FMUL.FTZ R5, R5, 0.5 ;  /* 0x3f00000005057820 */ /* 0x000fc60000410000 */
[----:B------:R-:W-:-:S04]  /*0250*/  FFMA R2, -R3, R3, R2 ;  /* 0x0000000303027223 */ /* 0x000fc80000000102 */
[----:B------:R-:W-:-:S07]  /*0260*/  FFMA R3, R2, R5, R3 ;  /* 0x0000000502037223 */ /* 0x000fce0000000003 */
.L_x_2:
[----:B------:R-:W-:Y:S05]  /*0270*/  BSYNC.RECONVERGENT B0 ;  /* 0x0000000000007941 */ /* 0x000fea0003800200 */
.L_x_0:
[----:B------:R-:W0:Y:S01]  /*0280*/  MUFU.RCP R2, R3 ;  /* 0x0000000300027308 */ /* 0x000e220000001000 */
[----:B------:R-:W-:Y:S07]  /*0290*/  BSSY.RECONVERGENT B0, `(.L_x_3) ;  /* 0x000000b000007945 */ /* 0x000fee0003800200 */
[----:B------:R-:W1:Y:S01]  /*02a0*/  FCHK P0, R0, R3 ;  /* 0x0000000300007302 */ /* 0x000e620000000000 */
[----:B0-----:R-:W-:-:S04]  /*02b0*/  FFMA R5, R2, -R3, 1 ;  /* 0x3f80000002057423 */ /* 0x001fc80000000803 */
[----:B------:R-:W-:-:S04]  /*02c0*/  FFMA R5, R2, R5, R2 ;  /* 0x0000000502057223 */ /* 0x000fc80000000002 */
[----:B------:R-:W-:-:S04]  /*02d0*/  FFMA R2, R0, R5, RZ ;  /* 0x0000000500027223 */ /* 0x000fc800000000ff */
[----:B------:R-:W-:-:S04]  /*02e0*/  FFMA R6, R2, -R3, R0 ;  /* 0x8000000302067223 */ /* 0x000fc80000000000 */
[----:B------:R-:W-:Y:S01]  /*02f0*/  FFMA R7, R5, R6, R2 ;  /* 0x0000000605077223 */ /* 0x000fe20000000002 */
[----:B-1----:R-:W-:Y:S06]  /*0300*/  @!P0 BRA `(.L_x_4) ;  /* 0x00000000000c8947 */ /* 0x002fec0003800000 */
[----:B------:R-:W-:-:S07]  /*0310*/  MOV R10, 0x330 ;  /* 0x00000330000a7802 */ /* 0x000fce0000000f00 */
[----:B------:R-:W-:Y:S05]  /*0320*/  CALL.REL.NOINC `($__internal_1_$__cuda_sm3x_div_rn_noftz_f32_slowpath) ;  /* 0x0000000000747944 */ /* 0x000fea0003c00000 */
[----:B------:R-:W-:-:S07]  /*0330*/  IMAD.MOV.U32 R7, RZ, RZ, R5 ;  /* 0x000000ffff077224 */ /* 0x000fce00078e0005 */
.L_x_4:
[----:B------:R-:W-:Y:S05]  /*0340*/  BSYNC.RECONVERGENT B0 ;  /* 0x0000000000007941 */ /* 0x000fea0003800200 */
.L_x_3:
[----:B------:R-:W0:Y:S02]  /*0350*/  LDC.64 R2, c[0x0][0x380] ;  /* 0x0000e000ff027b82 */ /* 0x000e240000000a00 */
[----:B0-----:R-:W-:-:S05]  /*0360*/  IMAD.WIDE.U32 R4, R4, 0x4, R2 ;  /* 0x0000000404047825 */ /* 0x001fca00078e0002 */
[----:B------:R-:W-:Y:S01]  /*0370*/  STG.E desc[UR4][R4.64], R7 ;  /* 0x0000000704007986 */ /* 0x000fe2000c101904 */
[----:B------:R-:W-:Y:S05]  /*0380*/  EXIT ;  /* 0x000000000000794d */ /* 0x000fea0003800000 */
        .weak           $__internal_0_$__cuda_sm20_sqrt_rn_f32_slowpath
        .type           $__internal_0_$__cuda_sm20_sqrt_rn_f32_slowpath,@function
        .size           $__internal_0_$__cuda_sm20_sqrt_rn_f32_slowpath,($__internal_1_$__cuda_sm3x_div_rn_noftz_f32_slowpath - $__internal_0_$__cuda_sm20_sqrt_rn_f32_slowpath)
$__internal_0_$__cuda_sm20_sqrt_rn_f32_slowpath:
[----:B------:R-:W-:-:S13]  /*0390*/  LOP3.LUT P0, RZ, R2, 0x7fffffff, RZ, 0xc0, !PT ;  /* 0x7fffffff02ff7812 */ /* 0x000fda000780c0ff */
[----:B------:R-:W-:Y:S01]  /*03a0*/  @!P0 IMAD.MOV.U32 R3, RZ, RZ, R2 ;  /* 0x000000ffff038224 */ /* 0x000fe200078e0002 */
[----:B------:R-:W-:Y:S06]  /*03b0*/  @!P0 BRA `(.L_x_5) ;  /* 0x0000000000408947 */ /* 0x000fec0003800000 */
[----:B------:R-:W-:-:S13]  /*03c0*/  FSETP.GEU.FTZ.AND P0, PT, R2, RZ, PT ;  /* 0x000000ff0200720b */ /* 0x000fda0003f1e000 */
[----:B------:R-:W-:Y:S01]  /*03d0*/  @!P0 IMAD.MOV.U32 R3, RZ, RZ, 0x7fffffff ;  /* 0x7fffffffff038424 */ /* 0x000fe200078e00ff */
[----:B------:R-:W-:Y:S06]  /*03e0*/  @!P0 BRA `(.L_x_5) ;  /* 0x0000000000348947 */ /* 0x000fec0003800000 */
[----:B------:R-:W-:-:S13]  /*03f0*/  FSETP.GTU.FTZ.AND P0, PT, |R2|, +INF , PT ;  /* 0x7f8000000200780b */ /* 0x000fda0003f1c200 */
[----:B------:R-:W-:Y:S01]  /*0400*/  @P0 FADD.FTZ R3, R2, 1 ;  /* 0x3f80000002030421 */ /* 0x000fe20000010000 */
[----:B------:R-:W-:Y:S06]  /*0410*/  @P0 BRA `(.L_x_5) ;  /* 0x0000000000280947 */ /* 0x000fec0003800000 */
[----:B------:R-:W-:-:S13]  /*0420*/  FSETP.NEU.FTZ.AND P0, PT, |R2|, +INF , PT ;  /* 0x7f8000000200780b */ /* 0x000fda0003f1d200 */
[----:B------:R-:W-:-:S04]  /*0430*/  @P0 FFMA R5, R2, 1.84467440737095516160e+19, RZ ;  /* 0x5f80000002050823 */ /* 0x000fc800000000ff */
[----:B------:R-:W0:Y:S02]  /*0440*/  @P0 MUFU.RSQ R6, R5 ;  /* 0x0000000500060308 */ /* 0x000e240000001400 */
[----:B0-----:R-:W-:Y:S01]  /*0450*/  @P0 FMUL.FTZ R8, R5, R6 ;  /* 0x0000000605080220 */ /* 0x001fe20000410000 */
[----:B------:R-:W-:-:S03]  /*0460*/  @P0 FMUL.FTZ R6, R6, 0.5 ;  /* 0x3f00000006060820 */ /* 0x000fc60000410000 */
[----:B------:R-:W-:-:S04]  /*0470*/  @P0 FADD.FTZ R3, -R8, -RZ ;  /* 0x800000ff08030221 */ /* 0x000fc80000010100 */
[----:B------:R-:W-:Y:S01]  /*0480*/  @P0 FFMA R7, R8, R3, R5 ;  /* 0x0000000308070223 */ /* 0x000fe20000000005 */
[----:B------:R-:W-:-:S03]  /*0490*/  @!P0 IMAD.MOV.U32 R3, RZ, RZ, R2 ;  /* 0x000000ffff038224 */ /* 0x000fc600078e0002 */
[----:B------:R-:W-:-:S04]  /*04a0*/  @P0 FFMA R6, R7, R6, R8 ;  /* 0x0000000607060223 */ /* 0x000fc80000000008 */
[----:B------:R-:W-:-:S07]  /*04b0*/  @P0 FMUL.FTZ R3, R6, 2.3283064365386962891e-10 ;  /* 0x2f80000006030820 */ /* 0x000fce0000410000 */
.L_x_5:
[----:B------:R-:W-:Y:S01]  /*04c0*/  MOV R5, R3 ;  /* 0x0000000300057202 */ /* 0x000fe20000000f00 */
[----:B------:R-:W-:Y:S02]  /*04d0*/  IMAD.MOV.U32 R2, RZ, RZ, R9 ;  /* 0x000000ffff027224 */ /* 0x000fe400078e0009 */
[----:B------:R-:W-:-:S04]  /*04e0*/  IMAD.MOV.U32 R3, RZ, RZ, 0x0 ;  /* 0x00000000ff037424 */ /* 0x000fc800078e00ff */
[----:B------:R-:W-:Y:S05]  /*04f0*/  RET.REL.NODEC R2 `(default_function_kernel) ;  /* 0xfffffff802c07950 */ /* 0x000fea0003c3ffff */
        .weak           $__internal_1_$__cuda_sm3x_div_rn_noftz_f32_slowpath
        .type           $__internal_1_$__cuda_sm3x_div_rn_noftz_f32_slowpath,@function
        .size           $__internal_1_$__cuda_sm3x_div_rn_noftz_f32_slowpath,(.L_x_19 - $__internal_1_$__cuda_sm3x_div_rn_noftz_f32_slowpath)
$__internal_1_$__cuda_sm3x_div_rn_noftz_f32_slowpath:
[----:B------:R-:W-:Y:S01]  /*0500*/  SHF.R.U32.HI R5, RZ, 0x17, R3 ;  /* 0x00000017ff057819 */ /* 0x000fe20000011603 */
[----:B------:R-:W-:Y:S01]  /*0510*/  BSSY.RECONVERGENT B1, `(.L_x_6) ;  /* 0x0000063000017945 */ /* 0x000fe20003800200 */
[--C-:B------:R-:W-:Y:S02]  /*0520*/  SHF.R.U32.HI R2, RZ, 0x17, R0.reuse ;  /* 0x00000017ff027819 */ /* 0x100fe40000011600 */
[----:B------:R-:W-:Y:S01]  /*0530*/  LOP3.LUT R11, R5, 0xff, RZ, 0xc0, !PT ;  /* 0x000000ff050b7812 */ /* 0x000fe200078ec0ff */
[----:B------:R-:W-:Y:S01]  /*0540*/  IMAD.MOV.U32 R5, RZ, RZ, R0 ;  /* 0x000000ffff057224 */ /* 0x000fe200078e0000 */
[----:B------:R-:W-:-:S03]  /*0550*/  LOP3.LUT R2, R2, 0xff, RZ, 0xc0, !PT ;  /* 0x000000ff02027812 */ /* 0x000fc600078ec0ff */
[----:B------:R-:W-:Y:S02]  /*0560*/  VIADD R8, R11, 0xffffffff ;  /* 0xffffffff0b087836 */ /* 0x000fe40000000000 */
[----:B------:R-:W-:-:S03]  /*0570*/  VIADD R7, R2, 0xffffffff ;  /* 0xffffffff02077836 */ /* 0x000fc60000000000 */
[----:B------:R-:W-:-:S04]  /*0580*/  ISETP.GT.U32.AND P0, PT, R8, 0xfd, PT ;  /* 0x000000fd0800780c */ /* 0x000fc80003f04070 */
[----:B------:R-:W-:-:S13]  /*0590*/  ISETP.GT.U32.OR P0, PT, R7, 0xfd, P0 ;  /* 0x000000fd0700780c */ /* 0x000fda0000704470 */
[----:B------:R-:W-:Y:S01]  /*05a0*/  @!P0 MOV R6, RZ ;  /* 0x000000ff00068202 */ /* 0x000fe20000000f00 */
[----:B------:R-:W-:Y:S06]  /*05b0*/  @!P0 BRA `(.L_x_7) ;  /* 0x00000000005c8947 */ /* 0x000fec0003800000 */
[----:B------:R-:W-:Y:S02]  /*05c0*/  FSETP.GTU.FTZ.AND P1, PT, |R3|, +INF , PT ;  /* 0x7f8000000300780b */ /* 0x000fe40003f3c200 */
[----:B------:R-:W-:-:S04]  /*05d0*/  FSETP.GTU.FTZ.AND P0, PT, |R0|, +INF , PT ;  /* 0x7f8000000000780b */ /* 0x000fc80003f1c200 */
[----:B------:R-:W-:-:S13]  /*05e0*/  PLOP3.LUT P0, PT, P0, P1, PT, 0xf8, 0x8f ;  /* 0x00000000008f781c */ /* 0x000fda0000703f70 */
[----:B------:R-:W-:Y:S05]  /*05f0*/  @P0 BRA `(.L_x_8) ;  /* 0x00000004004c0947 */ /* 0x000fea0003800000 */
[----:B------:R-:W-:-:S13]  /*0600*/  LOP3.LUT P0, RZ, R3, 0x7fffffff, R5, 0xc8, !PT ;  /* 0x7fffffff03ff7812 */ /* 0x000fda000780c805 */
[----:B------:R-:W-:Y:S05]  /*0610*/  @!P0 BRA `(.L_x_9) ;  /* 0x00000004003c8947 */ /* 0x000fea0003800000 */
[C---:B------:R-:W-:Y:S02]  /*0620*/  FSETP.NEU.FTZ.AND P2, PT, |R0|.reuse, +INF , PT ;  /* 0x7f8000000000780b */ /* 0x040fe40003f5d200 */
[----:B------:R-:W-:Y:S02]  /*0630*/  FSETP.NEU.FTZ.AND P1, PT, |R3|, +INF , PT ;  /* 0x7f8000000300780b */ /* 0x000fe40003f3d200 */
[----:B------:R-:W-:-:S11]  /*0640*/  FSETP.NEU.FTZ.AND P0, PT, |R0|, +INF , PT ;  /* 0x7f8000000000780b */ /* 0x000fd60003f1d200 */
[----:B------:R-:W-:Y:S05]  /*0650*/  @!P1 BRA !P2, `(.L_x_9) ;  /* 0x00000004002c9947 */ /* 0x000fea0005000000 */
[----:B------:R-:W-:-:S04]  /*0660*/  LOP3.LUT P2, RZ, R5, 0x7fffffff, RZ, 0xc0, !PT ;  /* 0x7fffffff05ff7812 */ /* 0x000fc8000784c0ff */
[----:B------:R-:W-:-:S13]  /*0670*/  PLOP3.LUT P1, PT, P1, P2, PT, 0x2f, 0xf2 ;  /* 0x0000000000f2781c */ /* 0x000fda0000f24577 */
[----:B------:R-:W-:Y:S05]  /*0680*/  @P1 BRA `(.L_x_10) ;  /* 0x0000000400181947 */ /* 0x000fea0003800000 */
[----:B------:R-:W-:-:S04]  /*0690*/  LOP3.LUT P1, RZ, R3, 0x7fffffff, RZ, 0xc0, !PT ;  /* 0x7fffffff03ff7812 */ /* 0x000fc8000782c0ff */
[----:B------:R-:W-:-:S13]  /*06a0*/  PLOP3.LUT P0, PT, P0, P1, PT, 0x2f, 0xf2 ;  /* 0x0000000000f2781c */ /* 0x000fda0000702577 */
[----:B------:R-:W-:Y:S05]  /*06b0*/  @P0 BRA `(.L_x_11) ;  /* 0x0000000400000947 */ /* 0x000fea0003800000 */
[----:B------:R-:W-:Y:S02]  /*06c0*/  ISETP.GE.AND P0, PT, R7, RZ, PT ;  /* 0x000000ff0700720c */ /* 0x000fe40003f06270 */
[----:B------:R-:W-:-:S11]  /*06d0*/  ISETP.GE.AND P1, PT, R8, RZ, PT ;  /* 0x000000ff0800720c */ /* 0x000fd60003f26270 */
[----:B------:R-:W-:Y:S02]  /*06e0*/  @P0 IMAD.MOV.U32 R6, RZ, RZ, RZ ;  /* 0x000000ffff060224 */ /* 0x000fe400078e00ff */
[----:B------:R-:W-:Y:S01]  /*06f0*/  @!P0 FFMA R5, R0, 1.84467440737095516160e+19, RZ ;  /* 0x5f80000000058823 */ /* 0x000fe200000000ff */
[----:B------:R-:W-:Y:S02]  /*0700*/  @!P0 IMAD.MOV.U32 R6, RZ, RZ, -0x40 ;  /* 0xffffffc0ff068424 */ /* 0x000fe400078e00ff */
[----:B------:R-:W-:Y:S02]  /*0710*/  @!P1 FFMA R3, R3, 1.84467440737095516160e+19, RZ ;  /* 0x5f80000003039823 */ /* 0x000fe400000000ff */
[----:B------:R-:W-:-:S07]  /*0720*/  @!P1 VIADD R6, R6, 0x40 ;  /* 0x0000004006069836 */ /* 0x000fce0000000000 */
.L_x_7:
[----:B------:R-:W-:Y:S01]  /*0730*/  LEA R0, R11, 0xc0800000, 0x17 ;  /* 0xc08000000b007811 */ /* 0x000fe200078eb8ff */
[----:B------:R-:W-:Y:S01]  /*0740*/  VIADD R2, R2, 0xffffff81 ;  /* 0xffffff8102027836 */ /* 0x000fe20000000000 */
[----:B------:R-:W-:Y:S03]  /*0750*/  BSSY.RECONVERGENT B2, `(.L_x_12) ;  /* 0x0000035000027945 */ /* 0x000fe60003800200 */
[----:B------:R-:W-:Y:S02]  /*0760*/  IMAD.IADD R3, R3, 0x1, -R0 ;  /* 0x0000000103037824 */ /* 0x000fe400078e0a00 */
[C---:B------:R-:W-:Y:S02]  /*0770*/  IMAD R0, R2.reuse, -0x800000, R5 ;  /* 0xff80000002007824 */ /* 0x040fe400078e0205 */
[----:B------:R0:W1:Y:S01]  /*0780*/  MUFU.RCP R7, R3 ;  /* 0x0000000300077308 */ /* 0x0000620000001000 */
[----:B------:R-:W-:Y:S01]  /*0790*/  FADD.FTZ R9, -R3, -RZ ;  /* 0x800000ff03097221 */ /* 0x000fe20000010100 */
[----:B0-----:R-:W-:-:S04]  /*07a0*/  IADD3 R3, PT, PT, R2, 0x7f, -R11 ;  /* 0x0000007f02037810 */ /* 0x001fc80007ffe80b */
[----:B------:R-:W-:Y:S01]  /*07b0*/  IADD3 R3, PT, PT, R3, R6, RZ ;  /* 0x0000000603037210 */ /* 0x000fe20007ffe0ff */
[----:B-1----:R-:W-:-:S04]  /*07c0*/  FFMA R8, R7, R9, 1 ;  /* 0x3f80000007087423 */ /* 0x002fc80000000009 */
[----:B------:R-:W-:-:S04]  /*07d0*/  FFMA R12, R7, R8, R7 ;  /* 0x00000008070c7223 */ /* 0x000fc80000000007 */
[----:B------:R-:W-:-:S04]  /*07e0*/  FFMA R5, R0, R12, RZ ;  /* 0x0000000c00057223 */ /* 0x000fc800000000ff */
[----:B------:R-:W-:-:S04]  /*07f0*/  FFMA R8, R9, R5, R0 ;  /* 0x0000000509087223 */ /* 0x000fc80000000000 */
[----:B------:R-:W-:-:S04]  /*0800*/  FFMA R7, R12, R8, R5 ;  /* 0x000000080c077223 */ /* 0x000fc80000000005 */
[----:B------:R-:W-:-:S04]  /*0810*/  FFMA R8, R9, R7, R0 ;  /* 0x0000000709087223 */ /* 0x000fc80000000000 */
[----:B------:R-:W-:-:S05]  /*0820*/  FFMA R5, R12, R8, R7 ;  /* 0x000000080c057223 */ /* 0x000fca0000000007 */
[----:B------:R-:W-:-:S04]  /*0830*/  SHF.R.U32.HI R0, RZ, 0x17, R5 ;  /* 0x00000017ff007819 */ /* 0x000fc80000011605 */
[----:B------:R-:W-:-:S05]  /*0840*/  LOP3.LUT R0, R0, 0xff, RZ, 0xc0, !PT ;  /* 0x000000ff00007812 */ /* 0x000fca00078ec0ff */
[----:B------:R-:W-:-:S04]  /*0850*/  IMAD.IADD R6, R0, 0x1, R3 ;  /* 0x0000000100067824 */ /* 0x000fc800078e0203 */
[----:B------:R-:W-:-:S05]  /*0860*/  VIADD R0, R6, 0xffffffff ;  /* 0xffffffff06007836 */ /* 0x000fca0000000000 */
[----:B------:R-:W-:-:S13]  /*0870*/  ISETP.GE.U32.AND P0, PT, R0, 0xfe, PT ;  /* 0x000000fe0000780c */ /* 0x000fda0003f06070 */
[----:B------:R-:W-:Y:S05]  /*0880*/  @!P0 BRA `(.L_x_13) ;  /* 0x0000000000808947 */ /* 0x000fea0003800000 */
[----:B------:R-:W-:-:S13]  /*0890*/  ISETP.GT.AND P0, PT, R6, 0xfe, PT ;  /* 0x000000fe0600780c */ /* 0x000fda0003f04270 */
[----:B------:R-:W-:Y:S05]  /*08a0*/  @P0 BRA `(.L_x_14) ;  /* 0x00000000006c0947 */ /* 0x000fea0003800000 */
[----:B------:R-:W-:-:S13]  /*08b0*/  ISETP.GE.AND P0, PT, R6, 0x1, PT ;  /* 0x000000010600780c */ /* 0x000fda0003f06270 */
[----:B------:R-:W-:Y:S05]  /*08c0*/  @P0 BRA `(.L_x_15) ;  /* 0x0000000000740947 */ /* 0x000fea0003800000 */
[----:B------:R-:W-:Y:S02]  /*08d0*/  ISETP.GE.AND P0, PT, R6, -0x18, PT ;  /* 0xffffffe80600780c */ /* 0x000fe40003f06270 */
[----:B------:R-:W-:-:S11]  /*08e0*/  LOP3.LUT R5, R5, 0x80000000, RZ, 0xc0, !PT ;  /* 0x8000000005057812 */ /* 0x000fd600078ec0ff */
[----:B------:R-:W-:Y:S05]  /*08f0*/  @!P0 BRA `(.L_x_15) ;  /* 0x0000000000688947 */ /* 0x000fea0003800000 */
[CCC-:B------:R-:W-:Y:S01]  /*0900*/  FFMA.RZ R0, R12.reuse, R8.reuse, R7.reuse ;  /* 0x000000080c007223 */ /* 0x1c0fe2000000c007 */
[-CC-:B------:R-:W-:Y:S01]  /*0910*/  FFMA.RM R3, R12, R8.reuse, R7.reuse ;  /* 0x000000080c037223 */ /* 0x180fe20000004007 */
[C---:B------:R-:W-:Y:S02]  /*0920*/  ISETP.NE.AND P2, PT, R6.reuse, RZ, PT ;  /* 0x000000ff0600720c */ /* 0x040fe40003f45270 */
[----:B------:R-:W-:Y:S02]  /*0930*/  ISETP.NE.AND P1, PT, R6, RZ, PT ;  /* 0x000000ff0600720c */ /* 0x000fe40003f25270 */
[----:B------:R-:W-:Y:S01]  /*0940*/  LOP3.LUT R2, R0, 0x7fffff, RZ, 0xc0, !PT ;  /* 0x007fffff00027812 */ /* 0x000fe200078ec0ff */
[----:B------:R-:W-:Y:S01]  /*0950*/  FFMA.RP R0, R12, R8, R7 ;  /* 0x000000080c007223 */ /* 0x000fe20000008007 */
[----:B------:R-:W-:Y:S02]  /*0960*/  VIADD R7, R6, 0x20 ;  /* 0x0000002006077836 */ /* 0x000fe40000000000 */
[----:B------:R-:W-:Y:S01]  /*0970*/  LOP3.LUT R2, R2, 0x800000, RZ, 0xfc, !PT ;  /* 0x0080000002027812 */ /* 0x000fe200078efcff */
[----:B------:R-:W-:Y:S01]  /*0980*/  IMAD.MOV R6, RZ, RZ, -R6 ;  /* 0x000000ffff067224 */ /* 0x000fe200078e0a06 */
[----:B------:R-:W-:-:S02]  /*0990*/  FSETP.NEU.FTZ.AND P0, PT, R0, R3, PT ;  /* 0x000000030000720b */ /* 0x000fc40003f1d000 */
[----:B------:R-:W-:Y:S02]  /*09a0*/  SHF.L.U32 R7, R2, R7, RZ ;  /* 0x0000000702077219 */ /* 0x000fe400000006ff */
[----:B------:R-:W-:Y:S02]  /*09b0*/  SEL R3, R6, RZ, P2 ;  /* 0x000000ff06037207 */ /* 0x000fe40001000000 */
[----:B------:R-:W-:Y:S02]  /*09c0*/  ISETP.NE.AND P1, PT, R7, RZ, P1 ;  /* 0x000000ff0700720c */ /* 0x000fe40000f25270 */
[----:B------:R-:W-:Y:S02]  /*09d0*/  SHF.R.U32.HI R3, RZ, R3, R2 ;  /* 0x00000003ff037219 */ /* 0x000fe40000011602 */
[----:B------:R-:W-:Y:S02]  /*09e0*/  PLOP3.LUT P0, PT, P0, P1, PT, 0xf8, 0x8f ;  /* 0x00000000008f781c */ /* 0x000fe40000703f70 */
[----:B------:R-:W-:-:S02]  /*09f0*/  SHF.R.U32.HI R7, RZ, 0x1, R3 ;  /* 0x00000001ff077819 */ /* 0x000fc40000011603 */
[----:B------:R-:W-:-:S04]  /*0a00*/  SEL R0, RZ, 0x1, !P0 ;  /* 0x00000001ff007807 */ /* 0x000fc80004000000 */
[----:B------:R-:W-:-:S04]  /*0a10*/  LOP3.LUT R0, R0, 0x1, R7, 0xf8, !PT ;  /* 0x0000000100007812 */ /* 0x000fc800078ef807 */
[----:B------:R-:W-:-:S04]  /*0a20*/  LOP3.LUT R0, R0, R3, RZ, 0xc0, !PT ;  /* 0x0000000300007212 */ /* 0x000fc800078ec0ff */
[----:B------:R-:W-:-:S04]  /*0a30*/  IADD3 R0, PT, PT, R7, R0, RZ ;  /* 0x0000000007007210 */ /* 0x000fc80007ffe0ff */
[----:B------:R-:W-:Y:S01]  /*0a40*/  LOP3.LUT R5, R0, R5, RZ, 0xfc, !PT ;  /* 0x0000000500057212 */ /* 0x000fe200078efcff */
[----:B------:R-:W-:Y:S06]  /*0a50*/  BRA `(.L_x_15) ;  /* 0x0000000000107947 */ /* 0x000fec0003800000 */
.L_x_14:
[----:B------:R-:W-:-:S04]  /*0a60*/  LOP3.LUT R5, R5, 0x80000000, RZ, 0xc0, !PT ;  /* 0x8000000005057812 */ /* 0x000fc800078ec0ff */
[----:B------:R-:W-:Y:S01]  /*0a70*/  LOP3.LUT R5, R5, 0x7f800000, RZ, 0xfc, !PT ;  /* 0x7f80000005057812 */ /* 0x000fe200078efcff */
[----:B------:R-:W-:Y:S06]  /*0a80*/  BRA `(.L_x_15) ;  /* 0x0000000000047947 */ /* 0x000fec0003800000 */
.L_x_13:
[----:B------:R-:W-:-:S07]  /*0a90*/  IMAD R5, R3, 0x800000, R5 ;  /* 0x0080000003057824 */ /* 0x000fce00078e0205 */
.L_x_15:
[----:B------:R-:W-:Y:S05]  /*0aa0*/  BSYNC.RECONVERGENT B2 ;  /* 0x0000000000027941 */ /* 0x000fea0003800200 */
.L_x_12:
[----:B------:R-:W-:Y:S05]  /*0ab0*/  BRA `(.L_x_16) ;  /* 0x0000000000207947 */ /* 0x000fea0003800000 */
.L_x_11:
[----:B------:R-:W-:-:S04]  /*0ac0*/  LOP3.LUT R5, R3, 0x80000000, R5, 0x48, !PT ;  /* 0x8000000003057812 */ /* 0x000fc800078e4805 */
[----:B------:R-:W-:Y:S01]  /*0ad0*/  LOP3.LUT R5, R5, 0x7f800000, RZ, 0xfc, !PT ;  /* 0x7f80000005057812 */ /* 0x000fe200078efcff */
[----:B------:R-:W-:Y:S06]  /*0ae0*/  BRA `(.L_x_16) ;  /* 0x0000000000147947 */ /* 0x000fec0003800000 */
.L_x_10:
[----:B------:R-:W-:Y:S01]  /*0af0*/  LOP3.LUT R5, R3, 0x80000000, R5, 0x48, !PT ;  /* 0x8000000003057812 */ /* 0x000fe200078e4805 */
[----:B------:R-:W-:Y:S06]  /*0b00*/  BRA `(.L_x_16) ;  /* 0x00000000000c7947 */ /* 0x000fec0003800000 */
.L_x_9:
[----:B------:R-:W0:Y:S01]  /*0b10*/  MUFU.RSQ R5, -QNAN ;  /* 0xffc0000000057908 */ /* 0x000e220000001400 */
[----:B------:R-:W-:Y:S05]  /*0b20*/  BRA `(.L_x_16) ;  /* 0x0000000000047947 */ /* 0x000fea0003800000 */
.L_x_8:
[----:B------:R-:W-:-:S07]  /*0b30*/  FADD.FTZ R5, R0, R3 ;  /* 0x0000000300057221 */ /* 0x000fce0000010000 */
.L_x_16:
[----:B------:R-:W-:Y:S05]  /*0b40*/  BSYNC.RECONVERGENT B1 ;  /* 0x0000000000017941 */ /* 0x000fea0003800200 */
.L_x_6:
[----:B------:R-:W-:Y:S02]  /*0b50*/  IMAD.MOV.U32 R2, RZ, RZ, R10 ;  /* 0x000000ffff027224 */ /* 0x000fe400078e000a */
[----:B------:R-:W-:-:S04]  /*0b60*/  IMAD.MOV.U32 R3, RZ, RZ, 0x0 ;  /* 0x00000000ff037424 */ /* 0x000fc800078e00ff */
[----:B0-----:R-:W-:Y:S05]  /*0b70*/  RET.REL.NODEC R2 `(default_function_kernel) ;  /* 0xfffffff402207950 */ /* 0x001fea0003c3ffff */
.L_x_17:
[----:B------:R-:W-:-:S00]  /*0b80*/  BRA `(.L_x_17) ;  /* 0xfffffffc00fc7947 */ /* 0x000fc0000383ffff */
[----:B------:R-:W-:-:S00]  /*0b90*/  NOP ;  /* 0x0000000000007918 */ /* 0x000fc00000000000 */
        /* <DEDUP_REMOVED lines=14> */
.L_x_19:


//--------------------- .nv.shared.reserved.0     --------------------------
	.section	.nv.shared.reserved.0,"aw",@nobits
	.weak		__nv_reservedSMEM_offset_0_alias
	.size		__nv_reservedSMEM_offset_0_alias, 0, 64
	.other		__nv_reservedSMEM_offset_0_alias,@"STO_CUDA_RESERVED_SHARED STV_DEFAULT"
__nv_reservedSMEM_offset_0_alias:
	.zero		0
	.zero		64


//--------------------- .nv.constant0.default_function_kernel --------------------------
	.section	.nv.constant0.default_function_kernel,"a",@progbits
	.sectionflags	@""
	.align	4
.nv.constant0.default_function_kernel:
	.zero		928


//--------------------- SYMBOLS --------------------------

	.type		.nv.reservedSmem.offset0,@object
	.size		.nv.reservedSmem.offset0,0x4
